	.headerflags	@"EF_CUDA_TEXMODE_UNIFIED EF_CUDA_64BIT_ADDRESS EF_CUDA_ACCELERATORS EF_CUDA_SM90 EF_CUDA_VIRTUAL_SM(EF_CUDA_SM90)"
	.elftype	@"ET_EXEC"


//--------------------- .nv.info                  --------------------------
	.section	.nv.info,"",@"SHT_CUDA_INFO"
	.align	4


	//----- nvinfo : EIATTR_REGCOUNT
	.align		4
        /*0000*/ 	.byte	0x04, 0x2f
        /*0002*/ 	.short	(.L_3 - .L_2)
	.align		4
.L_2:
        /*0004*/ 	.word	index@(triton_poi_fused__native_batch_norm_legit_no_training_convolution_elu_9)
        /*0008*/ 	.word	0x00000014


	//----- nvinfo : EIATTR_MIN_STACK_SIZE
	.align		4
.L_3:
        /*000c*/ 	.byte	0x04, 0x12
        /*000e*/ 	.short	(.L_5 - .L_4)
	.align		4
.L_4:
        /*0010*/ 	.word	index@(triton_poi_fused__native_batch_norm_legit_no_training_convolution_elu_9)
        /*0014*/ 	.word	0x00000000


	//----- nvinfo : EIATTR_FRAME_SIZE
	.align		4
.L_5:
        /*0018*/ 	.byte	0x04, 0x11
        /*001a*/ 	.short	(.L_7 - .L_6)
	.align		4
.L_6:
        /*001c*/ 	.word	index@(triton_poi_fused__native_batch_norm_legit_no_training_convolution_elu_9)
        /*0020*/ 	.word	0x00000000


	//----- nvinfo : EIATTR_MIN_STACK_SIZE
	.align		4
.L_7:
        /*0024*/ 	.byte	0x04, 0x12
        /*0026*/ 	.short	(.L_9 - .L_8)
	.align		4
.L_8:
        /*0028*/ 	.word	index@(triton_poi_fused__native_batch_norm_legit_no_training_convolution_elu_9)
        /*002c*/ 	.word	0x00000000
.L_9:


//--------------------- .nv.info.triton_poi_fused__native_batch_norm_legit_no_training_convolution_elu_9 --------------------------
	.section	.nv.info.triton_poi_fused__native_batch_norm_legit_no_training_convolution_elu_9,"",@"SHT_CUDA_INFO"
	.sectionflags	@""
	.align	4


	//----- nvinfo : EIATTR_CUDA_API_VERSION
	.align		4
        /*0000*/ 	.byte	0x04, 0x37
        /*0002*/ 	.short	(.L_11 - .L_10)
.L_10:
        /*0004*/ 	.word	0x0000007c


	//----- nvinfo : EIATTR_KPARAM_INFO
	.align		4
.L_11:
        /*0008*/ 	.byte	0x04, 0x17
        /*000a*/ 	.short	(.L_13 - .L_12)
.L_12:
        /*000c*/ 	.word	0x00000000
        /*0010*/ 	.short	0x0007
        /*0012*/ 	.short	0x0038
        /*0014*/ 	.byte	0x00, 0xf0, 0x11, 0x00


	//----- nvinfo : EIATTR_KPARAM_INFO
	.align		4
.L_13:
        /*0018*/ 	.byte	0x04, 0x17
        /*001a*/ 	.short	(.L_15 - .L_14)
.L_14:
        /*001c*/ 	.word	0x00000000
        /*0020*/ 	.short	0x0006
        /*0022*/ 	.short	0x0030
        /*0024*/ 	.byte	0x00, 0xf4, 0x21, 0x00


	//----- nvinfo : EIATTR_KPARAM_INFO
	.align		4
.L_15:
        /*0028*/ 	.byte	0x04, 0x17
        /*002a*/ 	.short	(.L_17 - .L_16)
.L_16:
        /*002c*/ 	.word	0x00000000
        /*0030*/ 	.short	0x0005
        /*0032*/ 	.short	0x0028
        /*0034*/ 	.byte	0x00, 0xf4, 0x21, 0x00


	//----- nvinfo : EIATTR_KPARAM_INFO
	.align		4
.L_17:
        /*0038*/ 	.byte	0x04, 0x17
        /*003a*/ 	.short	(.L_19 - .L_18)
.L_18:
        /*003c*/ 	.word	0x00000000
        /*0040*/ 	.short	0x0004
        /*0042*/ 	.short	0x0020
        /*0044*/ 	.byte	0x00, 0xf4, 0x21, 0x00


	//----- nvinfo : EIATTR_KPARAM_INFO
	.align		4
.L_19:
        /*0048*/ 	.byte	0x04, 0x17
        /*004a*/ 	.short	(.L_21 - .L_20)
.L_20:
        /*004c*/ 	.word	0x00000000
        /*0050*/ 	.short	0x0003
        /*0052*/ 	.short	0x0018
        /*0054*/ 	.byte	0x00, 0xf4, 0x21, 0x00


	//----- nvinfo : EIATTR_KPARAM_INFO
	.align		4
.L_21:
        /*0058*/ 	.byte	0x04, 0x17
        /*005a*/ 	.short	(.L_23 - .L_22)
.L_22:
        /*005c*/ 	.word	0x00000000
        /*0060*/ 	.short	0x0002
        /*0062*/ 	.short	0x0010
        /*0064*/ 	.byte	0x00, 0xf4, 0x21, 0x00


	//----- nvinfo : EIATTR_KPARAM_INFO
	.align		4
.L_23:
        /*0068*/ 	.byte	0x04, 0x17
        /*006a*/ 	.short	(.L_25 - .L_24)
.L_24:
        /*006c*/ 	.word	0x00000000
        /*0070*/ 	.short	0x0001
        /*0072*/ 	.short	0x0008
        /*0074*/ 	.byte	0x00, 0xf4, 0x21, 0x00


	//----- nvinfo : EIATTR_KPARAM_INFO
	.align		4
.L_25:
        /*0078*/ 	.byte	0x04, 0x17
        /*007a*/ 	.short	(.L_27 - .L_26)
.L_26:
        /*007c*/ 	.word	0x00000000
        /*0080*/ 	.short	0x0000
        /*0082*/ 	.short	0x0000
        /*0084*/ 	.byte	0x00, 0xf4, 0x21, 0x00


	//----- nvinfo : EIATTR_SPARSE_MMA_MASK
	.align		4
.L_27:
        /*0088*/ 	.byte	0x03, 0x50
        /*008a*/ 	.short	0x0000


	//----- nvinfo : EIATTR_MAXREG_COUNT
	.align		4
        /*008c*/ 	.byte	0x03, 0x1b
        /*008e*/ 	.short	0x00ff


	//----- nvinfo : EIATTR_EXIT_INSTR_OFFSETS
	.align		4
        /*0090*/ 	.byte	0x04, 0x1c
        /*0092*/ 	.short	(.L_29 - .L_28)


	//   ....[0]....
.L_28:
        /*0094*/ 	.word	0x000006e0


	//----- nvinfo : EIATTR_REQNTID
	.align		4
.L_29:
        /*0098*/ 	.byte	0x04, 0x10
        /*009a*/ 	.short	(.L_31 - .L_30)
.L_30:
        /*009c*/ 	.word	0x00000100
        /*00a0*/ 	.word	0x00000001
        /*00a4*/ 	.word	0x00000001


	//----- nvinfo : EIATTR_CBANK_PARAM_SIZE
	.align		4
.L_31:
        /*00a8*/ 	.byte	0x03, 0x19
        /*00aa*/ 	.short	0x003c


	//----- nvinfo : EIATTR_PARAM_CBANK
	.align		4
        /*00ac*/ 	.byte	0x04, 0x0a
        /*00ae*/ 	.short	(.L_33 - .L_32)
	.align		4
.L_32:
        /*00b0*/ 	.word	index@(.nv.constant0.triton_poi_fused__native_batch_norm_legit_no_training_convolution_elu_9)
        /*00b4*/ 	.short	0x0210
        /*00b6*/ 	.short	0x003c


	//----- nvinfo : EIATTR_SW_WAR
	.align		4
.L_33:
        /*00b8*/ 	.byte	0x04, 0x36
        /*00ba*/ 	.short	(.L_35 - .L_34)
.L_34:
        /*00bc*/ 	.word	0x00000008
.L_35:


//--------------------- .nv.callgraph             --------------------------
	.section	.nv.callgraph,"",@"SHT_CUDA_CALLGRAPH"
	.align	4
	.sectionentsize	8
	.align		4
        /*0000*/ 	.word	0x00000000
	.align		4
        /*0004*/ 	.word	0xffffffff
	.align		4
        /*0008*/ 	.word	0x00000000
	.align		4
        /*000c*/ 	.word	0xfffffffe
	.align		4
        /*0010*/ 	.word	0x00000000
	.align		4
        /*0014*/ 	.word	0xfffffffd
	.align		4
        /*0018*/ 	.word	0x00000000
	.align		4
        /*001c*/ 	.word	0xfffffffc


//--------------------- .nv.constant4             --------------------------
	.section	.nv.constant4,"a",@progbits
	.align	8
	.align		8
.nv.constant4:
        /*0000*/ 	.dword	_$_str
	.align		8
        /*0008*/ 	.dword	_$_str_$_2


//--------------------- .text.triton_poi_fused__native_batch_norm_legit_no_training_convolution_elu_9 --------------------------
	.section	.text.triton_poi_fused__native_batch_norm_legit_no_training_convolution_elu_9,"ax",@progbits
	.align	128
        .global         triton_poi_fused__native_batch_norm_legit_no_training_convolution_elu_9
        .type           triton_poi_fused__native_batch_norm_legit_no_training_convolution_elu_9,@function
        .size           triton_poi_fused__native_batch_norm_legit_no_training_convolution_elu_9,(.L_x_1 - triton_poi_fused__native_batch_norm_legit_no_training_convolution_elu_9)
        .other          triton_poi_fused__native_batch_norm_legit_no_training_convolution_elu_9,@"STO_CUDA_ENTRY STV_DEFAULT"
triton_poi_fused__native_batch_norm_legit_no_training_convolution_elu_9:
.text.triton_poi_fused__native_batch_norm_legit_no_training_convolution_elu_9:
[----:B------:R-:W-:Y:S01]  /*0000*/  LDC R1, c[0x0][0x28] ;  /* 0x00000a00ff017b82 */ /* 0x000fe20000000800 */
[----:B------:R-:W1:Y:S07]  /*0010*/  S2R R0, SR_TID.X ;  /* 0x0000000000007919 */ /* 0x000e6e0000002100 */
[----:B------:R-:W2:Y:S01]  /*0020*/  LDC.64 R12, c[0x0][0x230] ;  /* 0x00008c00ff0c7b82 */ /* 0x000ea20000000a00 */
[----:B------:R-:W-:Y:S01]  /*0030*/  ULDC.64 UR4, c[0x0][0x208] ;  /* 0x0000820000047ab9 */ /* 0x000fe20000000a00 */
[----:B------:R-:W3:Y:S06]  /*0040*/  S2R R5, SR_CTAID.X ;  /* 0x0000000000057919 */ /* 0x000eec0000002500 */
[----:B------:R-:W4:Y:S08]  /*0050*/  LDC.64 R8, c[0x0][0x220] ;  /* 0x00008800ff087b82 */ /* 0x000f300000000a00 */
[----:B------:R-:W5:Y:S08]  /*0060*/  LDC.64 R10, c[0x0][0x228] ;  /* 0x00008a00ff0a7b82 */ /* 0x000f700000000a00 */
[----:B------:R-:W5:Y:S01]  /*0070*/  LDC.64 R14, c[0x0][0x238] ;  /* 0x00008e00ff0e7b82 */ /* 0x000f620000000a00 */
[----:B-1----:R-:W-:-:S02]  /*0080*/  SHF.L.U32 R0, R0, 0x1, RZ ;  /* 0x0000000100007819 */ /* 0x002fc400000006ff */
[----:B---3--:R-:W-:Y:S02]  /*0090*/  SHF.R.S32.HI R3, RZ, 0x16, R5 ;  /* 0x00000016ff037819 */ /* 0x008fe40000011405 */
[----:B------:R-:W-:Y:S02]  /*00a0*/  LOP3.LUT R0, R0, 0x1fe, RZ, 0xc0, !PT ;  /* 0x000001fe00007812 */ /* 0x000fe400078ec0ff */
[----:B------:R-:W-:Y:S02]  /*00b0*/  SGXT R3, R3, 0x1 ;  /* 0x000000010303781a */ /* 0x000fe40000000200 */
[----:B------:R-:W-:Y:S02]  /*00c0*/  LEA R0, R5, R0, 0x9 ;  /* 0x0000000005007211 */ /* 0x000fe400078e48ff */
[----:B------:R-:W1:Y:S02]  /*00d0*/  LDC.64 R4, c[0x0][0x240] ;  /* 0x00009000ff047b82 */ /* 0x000e640000000a00 */
[----:B------:R-:W-:-:S04]  /*00e0*/  LEA.HI R3, R3, R0, RZ, 0xc ;  /* 0x0000000003037211 */ /* 0x000fc800078f60ff */
[----:B------:R-:W-:-:S04]  /*00f0*/  SHF.R.S32.HI R3, RZ, 0xc, R3 ;  /* 0x0000000cff037819 */ /* 0x000fc80000011403 */
[----:B------:R-:W-:-:S04]  /*0100*/  LEA.HI R2, R3, R3, RZ, 0x7 ;  /* 0x0000000303027211 */ /* 0x000fc800078f38ff */
[----:B------:R-:W-:-:S04]  /*0110*/  LOP3.LUT R2, R2, 0xffffff80, RZ, 0xc0, !PT ;  /* 0xffffff8002027812 */ /* 0x000fc800078ec0ff */
[----:B------:R-:W-:Y:S02]  /*0120*/  IADD3 R17, R3, -R2, RZ ;  /* 0x8000000203117210 */ /* 0x000fe40007ffe0ff */
[----:B------:R-:W3:Y:S03]  /*0130*/  LDC.64 R2, c[0x0][0x210] ;  /* 0x00008400ff027b82 */ /* 0x000ee60000000a00 */
[----:B--2---:R-:W-:-:S05]  /*0140*/  IMAD.WIDE R12, R17, 0x4, R12 ;  /* 0x00000004110c7825 */ /* 0x004fca00078e020c */
[----:B------:R2:W2:Y:S01]  /*0150*/  LDG.E.EL R16, desc[UR4][R12.64] ;  /* 0x000000040c107981 */ /* 0x0004a2000c2e1900 */
[----:B----4-:R-:W-:-:S04]  /*0160*/  IMAD.WIDE R8, R17, 0x4, R8 ;  /* 0x0000000411087825 */ /* 0x010fc800078e0208 */
[C---:B-----5:R-:W-:Y:S02]  /*0170*/  IMAD.WIDE R10, R17.reuse, 0x4, R10 ;  /* 0x00000004110a7825 */ /* 0x060fe400078e020a */
[----:B------:R4:W5:Y:S02]  /*0180*/  LDG.E.EL R8, desc[UR4][R8.64] ;  /* 0x0000000408087981 */ /* 0x000964000c2e1900 */
[C---:B-1----:R-:W-:Y:S02]  /*0190*/  IMAD.WIDE R4, R17.reuse, 0x4, R4 ;  /* 0x0000000411047825 */ /* 0x042fe400078e0204 */
[----:B------:R-:W5:Y:S02]  /*01a0*/  LDG.E.EL R10, desc[UR4][R10.64] ;  /* 0x000000040a0a7981 */ /* 0x000f64000c2e1900 */
[----:B---3--:R-:W-:Y:S02]  /*01b0*/  IMAD.WIDE R2, R0, 0x4, R2 ;  /* 0x0000000400027825 */ /* 0x008fe400078e0202 */
[----:B------:R-:W3:Y:S04]  /*01c0*/  LDG.E.EL R5, desc[UR4][R4.64] ;  /* 0x0000000404057981 */ /* 0x000ee8000c2e1900 */
[----:B------:R-:W5:Y:S01]  /*01d0*/  LDG.E.64 R6, desc[UR4][R2.64] ;  /* 0x0000000402067981 */ /* 0x000f62000c1e1b00 */
[----:B0-2---:R-:W-:-:S06]  /*01e0*/  IMAD.WIDE R12, R17, 0x4, R14 ;  /* 0x00000004110c7825 */ /* 0x005fcc00078e020e */
[----:B------:R0:W3:Y:S01]  /*01f0*/  LDG.E.EL R12, desc[UR4][R12.64] ;  /* 0x000000040c0c7981 */ /* 0x0000e2000c2e1900 */
[----:B----4-:R-:W-:Y:S01]  /*0200*/  HFMA2.MMA R9, -RZ, RZ, 1.625, 0 ;  /* 0x3e800000ff097435 */ /* 0x010fe200000001ff */
[----:B0-----:R-:W-:Y:S01]  /*0210*/  MOV R13, 0x3ab5ebe6 ;  /* 0x3ab5ebe6000d7802 */ /* 0x001fe20000000f00 */
[----:B------:R-:W-:-:S04]  /*0220*/  FADD R16, R16, 9.9999997473787516356e-06 ;  /* 0x3727c5ac10107421 */ /* 0x000fc80000000000 */
[----:B------:R-:W0:Y:S02]  /*0230*/  MUFU.SQRT R14, R16 ;  /* 0x00000010000e7308 */ /* 0x000e240000002000 */
[C---:B0-----:R-:W-:Y:S02]  /*0240*/  FSETP.GT.AND P0, PT, R14.reuse, 8.50705917302346158658e+37, PT ;  /* 0x7e8000000e00780b */ /* 0x041fe40003f04000 */
[----:B------:R-:W-:-:S11]  /*0250*/  FSETP.GEU.AND P1, PT, R14, 1.175494350822287508e-38, PT ;  /* 0x008000000e00780b */ /* 0x000fd60003f2e000 */
[----:B------:R-:W-:-:S04]  /*0260*/  @P0 FMUL R14, R14, 0.25 ;  /* 0x3e8000000e0e0820 */ /* 0x000fc80000400000 */
[----:B------:R-:W-:-:S06]  /*0270*/  @!P1 FMUL R14, R14, 16777216 ;  /* 0x4b8000000e0e9820 */ /* 0x000fcc0000400000 */
[----:B------:R-:W0:Y:S01]  /*0280*/  MUFU.RCP R14, R14 ;  /* 0x0000000e000e7308 */ /* 0x000e220000001000 */
[----:B------:R-:W-:Y:S01]  /*0290*/  FSEL R9, R9, 1, P0 ;  /* 0x3f80000009097808 */ /* 0x000fe20000000000 */
[--C-:B-----5:R-:W-:Y:S01]  /*02a0*/  FADD R6, R6, R8.reuse ;  /* 0x0000000806067221 */ /* 0x120fe20000000000 */
[----:B------:R-:W-:-:S03]  /*02b0*/  FADD R7, R7, R8 ;  /* 0x0000000807077221 */ /* 0x000fc60000000000 */
[----:B------:R-:W-:Y:S01]  /*02c0*/  @!P1 FMUL R9, R9, 16777216 ;  /* 0x4b80000009099820 */ /* 0x000fe20000400000 */
[C---:B------:R-:W-:Y:S01]  /*02d0*/  FADD R4, -R10.reuse, R6 ;  /* 0x000000060a047221 */ /* 0x040fe20000000100 */
[----:B------:R-:W-:Y:S02]  /*02e0*/  FADD R10, -R10, R7 ;  /* 0x000000070a0a7221 */ /* 0x000fe40000000100 */
[----:B0-----:R-:W-:-:S04]  /*02f0*/  FMUL R9, R14, R9 ;  /* 0x000000090e097220 */ /* 0x001fc80000400000 */
[-C--:B------:R-:W-:Y:S01]  /*0300*/  FMUL R4, R4, R9.reuse ;  /* 0x0000000904047220 */ /* 0x080fe20000400000 */
[----:B------:R-:W-:-:S03]  /*0310*/  FMUL R10, R10, R9 ;  /* 0x000000090a0a7220 */ /* 0x000fc60000400000 */
[C-C-:B---3--:R-:W-:Y:S01]  /*0320*/  FFMA R4, R12.reuse, R4, R5.reuse ;  /* 0x000000040c047223 */ /* 0x148fe20000000005 */
[----:B------:R-:W-:-:S03]  /*0330*/  FFMA R5, R12, R10, R5 ;  /* 0x0000000a0c057223 */ /* 0x000fc60000000005 */
[----:B------:R-:W-:Y:S01]  /*0340*/  FMUL R8, R4, 1.4426950216293334961 ;  /* 0x3fb8aa3b04087820 */ /* 0x000fe20000400000 */
[----:B------:R-:W-:-:S05]  /*0350*/  FMUL R10, R5, 1.4426950216293334961 ;  /* 0x3fb8aa3b050a7820 */ /* 0x000fca0000400000 */
[----:B------:R-:W0:Y:S01]  /*0360*/  FRND R8, R8 ;  /* 0x0000000800087307 */ /* 0x000e220000201000 */
[----:B------:R-:W-:Y:S01]  /*0370*/  FADD.FTZ R9, |R4|, -RZ ;  /* 0x800000ff04097221 */ /* 0x000fe20000010200 */
[----:B------:R-:W-:-:S06]  /*0380*/  FADD.FTZ R11, |R5|, -RZ ;  /* 0x800000ff050b7221 */ /* 0x000fcc0000010200 */
[----:B------:R-:W1:Y:S01]  /*0390*/  FRND R10, R10 ;  /* 0x0000000a000a7307 */ /* 0x000e620000201000 */
[----:B------:R-:W-:Y:S02]  /*03a0*/  FSETP.GEU.AND P0, PT, R9, 0.40999999642372131348, PT ;  /* 0x3ed1eb850900780b */ /* 0x000fe40003f0e000 */
[----:B------:R-:W-:Y:S02]  /*03b0*/  FSETP.GEU.AND P1, PT, R11, 0.40999999642372131348, PT ;  /* 0x3ed1eb850b00780b */ /* 0x000fe40003f2e000 */
[----:B0-----:R-:W-:-:S04]  /*03c0*/  FSEL R9, R8, RZ, P0 ;  /* 0x000000ff08097208 */ /* 0x001fc80000000000 */
[C---:B------:R-:W-:Y:S01]  /*03d0*/  FSETP.NEU.AND P4, PT, R9.reuse, 128, PT ;  /* 0x430000000900780b */ /* 0x040fe20003f8d000 */
[C---:B------:R-:W-:Y:S01]  /*03e0*/  FFMA.FTZ R12, -R9.reuse, 0.693145751953125, R4 ;  /* 0x3f317200090c7823 */ /* 0x040fe20000010104 */
[----:B-1----:R-:W-:Y:S02]  /*03f0*/  FSEL R14, R10, RZ, P1 ;  /* 0x000000ff0a0e7208 */ /* 0x002fe40000800000 */
[C---:B------:R-:W-:Y:S01]  /*0400*/  FSEL R10, R9.reuse, 127, P4 ;  /* 0x42fe0000090a7808 */ /* 0x040fe20002000000 */
[----:B------:R-:W-:Y:S02]  /*0410*/  FFMA.FTZ R9, -R9, 1.428606765330187045e-06, R12 ;  /* 0x35bfbe8e09097823 */ /* 0x000fe4000001010c */
[C---:B------:R-:W-:Y:S01]  /*0420*/  FFMA.FTZ R11, -R14.reuse, 0.693145751953125, R5 ;  /* 0x3f3172000e0b7823 */ /* 0x040fe20000010105 */
[C---:B------:R-:W-:Y:S01]  /*0430*/  FSETP.NEU.AND P2, PT, R14.reuse, 128, PT ;  /* 0x430000000e00780b */ /* 0x040fe20003f4d000 */
[C---:B------:R-:W-:Y:S02]  /*0440*/  FFMA.FTZ R8, R9.reuse, R13, 0.0083824126049876213074 ;  /* 0x3c09566309087423 */ /* 0x040fe4000001000d */
[C---:B------:R-:W-:Y:S01]  /*0450*/  FFMA.FTZ R16, -R14.reuse, 1.428606765330187045e-06, R11 ;  /* 0x35bfbe8e0e107823 */ /* 0x040fe2000001010b */
[----:B------:R-:W-:Y:S01]  /*0460*/  FSEL R11, R14, 127, P2 ;  /* 0x42fe00000e0b7808 */ /* 0x000fe20001000000 */
[----:B------:R-:W-:-:S02]  /*0470*/  FFMA.FTZ R8, R9, R8, 0.041667830199003219604 ;  /* 0x3d2aabe309087423 */ /* 0x000fc40000010008 */
[C---:B------:R-:W-:Y:S01]  /*0480*/  FFMA.FTZ R13, R16.reuse, R13, 0.0083824126049876213074 ;  /* 0x3c095663100d7423 */ /* 0x040fe2000001000d */
[----:B------:R-:W0:Y:S01]  /*0490*/  MUFU.EX2 R12, R10 ;  /* 0x0000000a000c7308 */ /* 0x000e220000000800 */
[----:B------:R-:W-:Y:S02]  /*04a0*/  FFMA.FTZ R8, R9, R8, 0.16666397452354431152 ;  /* 0x3e2aa9f609087423 */ /* 0x000fe40000010008 */
[----:B------:R-:W-:-:S05]  /*04b0*/  FFMA.FTZ R15, R16, R13, 0.041667830199003219604 ;  /* 0x3d2aabe3100f7423 */ /* 0x000fca000001000d */
[----:B------:R-:W1:Y:S01]  /*04c0*/  MUFU.EX2 R13, R11 ;  /* 0x0000000b000d7308 */ /* 0x000e620000000800 */
[----:B------:R-:W-:Y:S01]  /*04d0*/  FFMA.FTZ R15, R16, R15, 0.16666397452354431152 ;  /* 0x3e2aa9f6100f7423 */ /* 0x000fe2000001000f */
[----:B------:R-:W-:-:S03]  /*04e0*/  FFMA.FTZ R8, R9, R8, 0.49999994039535522461 ;  /* 0x3efffffe09087423 */ /* 0x000fc60000010008 */
[----:B------:R-:W-:Y:S01]  /*04f0*/  FFMA.FTZ R15, R16, R15, 0.49999994039535522461 ;  /* 0x3efffffe100f7423 */ /* 0x000fe2000001000f */
[----:B------:R-:W-:-:S03]  /*0500*/  FMUL R8, R9, R8 ;  /* 0x0000000809087220 */ /* 0x000fc60000400000 */
[C---:B------:R-:W-:Y:S01]  /*0510*/  FMUL R17, R16.reuse, R15 ;  /* 0x0000000f10117220 */ /* 0x040fe20000400000 */
[----:B------:R-:W-:Y:S02]  /*0520*/  FFMA.FTZ R15, R9, R8, R9 ;  /* 0x00000008090f7223 */ /* 0x000fe40000010009 */
[----:B------:R-:W2:Y:S01]  /*0530*/  LDC.64 R8, c[0x0][0x218] ;  /* 0x00008600ff087b82 */ /* 0x000ea20000000a00 */
[----:B------:R-:W-:Y:S01]  /*0540*/  FFMA.FTZ R16, R16, R17, R16 ;  /* 0x0000001110107223 */ /* 0x000fe20000010010 */
[----:B0-----:R-:W-:Y:S01]  /*0550*/  FADD R17, R12, -1 ;  /* 0xbf8000000c117421 */ /* 0x001fe20000000000 */
[C---:B-1----:R-:W-:Y:S01]  /*0560*/  FADD R14, R13.reuse, -1 ;  /* 0xbf8000000d0e7421 */ /* 0x042fe20000000000 */
[----:B------:R-:W-:Y:S02]  /*0570*/  FSETP.NEU.AND P1, PT, R4, RZ, PT ;  /* 0x000000ff0400720b */ /* 0x000fe40003f2d000 */
[----:B------:R-:W-:Y:S01]  /*0580*/  FFMA.FTZ R12, R12, R15, R17 ;  /* 0x0000000f0c0c7223 */ /* 0x000fe20000010011 */
[----:B------:R-:W-:Y:S01]  /*0590*/  FFMA.FTZ R13, R13, R16, R14 ;  /* 0x000000100d0d7223 */ /* 0x000fe2000001000e */
[----:B------:R-:W-:-:S02]  /*05a0*/  FSETP.NEU.AND P0, PT, R5, RZ, PT ;  /* 0x000000ff0500720b */ /* 0x000fc40003f0d000 */
[----:B------:R-:W-:Y:S01]  /*05b0*/  FSETP.GT.AND P3, PT, R11, 128, PT ;  /* 0x430000000b00780b */ /* 0x000fe20003f64000 */
[----:B------:R-:W-:Y:S01]  /*05c0*/  @!P2 FADD R13, R13, R13 ;  /* 0x0000000d0d0da221 */ /* 0x000fe20000000000 */
[----:B------:R-:W-:Y:S01]  /*05d0*/  @!P4 FADD R12, R12, R12 ;  /* 0x0000000c0c0cc221 */ /* 0x000fe20000000000 */
[C---:B------:R-:W-:Y:S02]  /*05e0*/  FSETP.GT.AND P4, PT, R10.reuse, 128, PT ;  /* 0x430000000a00780b */ /* 0x040fe40003f84000 */
[----:B------:R-:W-:Y:S02]  /*05f0*/  FSETP.GEU.AND P2, PT, R11, -25, PT ;  /* 0xc1c800000b00780b */ /* 0x000fe40003f4e000 */
[----:B------:R-:W-:Y:S02]  /*0600*/  FSEL R13, R13, +INF , !P3 ;  /* 0x7f8000000d0d7808 */ /* 0x000fe40005800000 */
[----:B------:R-:W-:Y:S02]  /*0610*/  FSETP.GEU.AND P3, PT, R10, -25, PT ;  /* 0xc1c800000a00780b */ /* 0x000fe40003f6e000 */
[----:B------:R-:W-:Y:S01]  /*0620*/  FSEL R12, R12, +INF , !P4 ;  /* 0x7f8000000c0c7808 */ /* 0x000fe20006000000 */
[----:B------:R-:W-:Y:S01]  /*0630*/  FADD R11, R4, R4 ;  /* 0x00000004040b7221 */ /* 0x000fe20000000000 */
[----:B------:R-:W-:Y:S01]  /*0640*/  FSEL R10, R13, -1, P2 ;  /* 0xbf8000000d0a7808 */ /* 0x000fe20001000000 */
[----:B------:R-:W-:Y:S01]  /*0650*/  @!P0 FADD R10, R5, R5 ;  /* 0x00000005050a8221 */ /* 0x000fe20000000000 */
[----:B------:R-:W-:-:S02]  /*0660*/  @P1 FSEL R11, R12, -1, P3 ;  /* 0xbf8000000c0b1808 */ /* 0x000fc40001800000 */
[----:B------:R-:W-:Y:S02]  /*0670*/  FSETP.GT.AND P1, PT, R4, RZ, PT ;  /* 0x000000ff0400720b */ /* 0x000fe40003f24000 */
[C---:B------:R-:W-:Y:S01]  /*0680*/  FSETP.GT.AND P0, PT, R5.reuse, RZ, PT ;  /* 0x000000ff0500720b */ /* 0x040fe20003f04000 */
[----:B--2---:R-:W-:Y:S01]  /*0690*/  IMAD.WIDE R8, R0, 0x4, R8 ;  /* 0x0000000400087825 */ /* 0x004fe200078e0208 */
[----:B------:R-:W-:Y:S02]  /*06a0*/  FSEL R4, R4, R11, P1 ;  /* 0x0000000b04047208 */ /* 0x000fe40000800000 */
[----:B------:R-:W-:Y:S01]  /*06b0*/  FSEL R5, R5, R10, P0 ;  /* 0x0000000a05057208 */ /* 0x000fe20000000000 */
[----:B------:R-:W-:Y:S04]  /*06c0*/  STG.E.64 desc[UR4][R2.64], R6 ;  /* 0x0000000602007986 */ /* 0x000fe8000c101b04 */
[----:B------:R-:W-:Y:S01]  /*06d0*/  STG.E.64 desc[UR4][R8.64], R4 ;  /* 0x0000000408007986 */ /* 0x000fe2000c101b04 */
[----:B------:R-:W-:Y:S05]  /*06e0*/  EXIT ;  /* 0x000000000000794d */ /* 0x000fea0003800000 */
.L_x_0:
[----:B------:R-:W-:-:S00]  /*06f0*/  BRA `(.L_x_0) ;  /* 0xfffffffc00fc7947 */ /* 0x000fc0000383ffff */
[----:B------:R-:W-:-:S00]  /*0700*/  NOP ;  /* 0x0000000000007918 */ /* 0x000fc00000000000 */
[----:B------:R-:W-:-:S00]  /*0710*/  NOP ;  /* 0x0000000000007918 */ /* 0x000fc00000000000 */
[----:B------:R-:W-:-:S00]  /*0720*/  NOP ;  /* 0x0000000000007918 */ /* 0x000fc00000000000 */
[----:B------:R-:W-:-:S00]  /*0730*/  NOP ;  /* 0x0000000000007918 */ /* 0x000fc00000000000 */
[----:B------:R-:W-:-:S00]  /*0740*/  NOP ;  /* 0x0000000000007918 */ /* 0x000fc00000000000 */
[----:B------:R-:W-:-:S00]  /*0750*/  NOP ;  /* 0x0000000000007918 */ /* 0x000fc00000000000 */
[----:B------:R-:W-:-:S00]  /*0760*/  NOP ;  /* 0x0000000000007918 */ /* 0x000fc00000000000 */
[----:B------:R-:W-:-:S00]  /*0770*/  NOP ;  /* 0x0000000000007918 */ /* 0x000fc00000000000 */
.L_x_1:


//--------------------- .nv.global.init           --------------------------
	.section	.nv.global.init,"aw",@progbits
.nv.global.init:
	.type		_$_str,@object
	.size		_$_str,(_$_str_$_2 - _$_str)
_$_str:
        /*0000*/ 	.byte	0x5f, 0x5f, 0x43, 0x55, 0x44, 0x41, 0x5f, 0x46, 0x54, 0x5a, 0x00
	.type		_$_str_$_2,@object
	.size		_$_str_$_2,(.L_1 - _$_str_$_2)
_$_str_$_2:
        /*000b*/ 	.byte	0x5f, 0x5f, 0x43, 0x55, 0x44, 0x41, 0x5f, 0x50, 0x52, 0x45, 0x43, 0x5f, 0x53, 0x51, 0x52, 0x54
        /*001b*/ 	.byte	0x00
.L_1:


//--------------------- .nv.constant0.triton_poi_fused__native_batch_norm_legit_no_training_convolution_elu_9 --------------------------
	.section	.nv.constant0.triton_poi_fused__native_batch_norm_legit_no_training_convolution_elu_9,"a",@progbits
	.sectionflags	@""
	.align	4
.nv.constant0.triton_poi_fused__native_batch_norm_legit_no_training_convolution_elu_9:
	.zero		588
